//
// Generated by NVIDIA NVVM Compiler
//
// Compiler Build ID: CL-36424714
// Cuda compilation tools, release 13.0, V13.0.88
// Based on NVVM 20.0.0
//

.version 9.0
.target sm_100
.address_size 64

	// .globl	_Z12device_hellov
.extern .func  (.param .b32 func_retval0) vprintf
(
	.param .b64 vprintf_param_0,
	.param .b64 vprintf_param_1
)
;
.global .align 1 .b8 $str[51] = {72, 101, 108, 108, 111, 32, 119, 111, 114, 108, 100, 33, 32, 102, 114, 111, 109, 32, 116, 104, 101, 32, 100, 101, 118, 105, 99, 101, 33, 32, 71, 108, 111, 98, 97, 108, 95, 84, 104, 114, 101, 97, 100, 95, 73, 100, 58, 37, 100, 10};

.visible .entry _Z12device_hellov()
{
	.local .align 8 .b8 	__local_depot0[8];
	.reg .b64 	%SP;
	.reg .b64 	%SPL;
	.reg .b32 	%r<16>;
	.reg .b64 	%rd<5>;

	mov.u64 	%SPL, __local_depot0;
	cvta.local.u64 	%SP, %SPL;
	add.u64 	%rd1, %SP, 0;
	add.u64 	%rd2, %SPL, 0;
	mov.u32 	%r1, %ctaid.x;
	mov.u32 	%r2, %ctaid.y;
	mov.u32 	%r3, %nctaid.x;
	mad.lo.s32 	%r4, %r2, %r3, %r1;
	mov.u32 	%r5, %ntid.x;
	mov.u32 	%r6, %ntid.y;
	mov.u32 	%r7, %ntid.z;
	mov.u32 	%r8, %tid.z;
	mov.u32 	%r9, %tid.y;
	mov.u32 	%r10, %tid.x;
	mad.lo.s32 	%r11, %r4, %r7, %r8;
	mad.lo.s32 	%r12, %r11, %r6, %r9;
	mad.lo.s32 	%r13, %r12, %r5, %r10;
	st.local.u32 	[%rd2], %r13;
	mov.u64 	%rd3, $str;
	cvta.global.u64 	%rd4, %rd3;
	{ // callseq 0, 0
	.param .b64 param0;
	st.param.b64 	[param0], %rd4;
	.param .b64 param1;
	st.param.b64 	[param1], %rd1;
	.param .b32 retval0;
	call.uni (retval0), 
	vprintf, 
	(
	param0, 
	param1
	);
	ld.param.b32 	%r14, [retval0];
	} // callseq 0
	ret;

}


// ===== COMPILED SASS (sm_100) =====

	.target	sm_100

	.elftype	@"ET_EXEC"


//--------------------- .note.nv.tkinfo           --------------------------
	.section	.note.nv.tkinfo,"",@"SHT_NOTE"
	.sectionflags	@"SHF_NOTE_NV_TKINFO"
	.tkinfo
        /*0018*/ 	.word	0x00000002
        /*0030*/ 	.string	""
        /*0030*/ 	.string	"ptxas"
        /*0030*/ 	.string	"Cuda compilation tools, release 13.0, V13.0.88"
        /*0030*/ 	.string	"Build cuda_13.0.r13.0/compiler.36424714_0"
        /*0030*/ 	.string	"-arch sm_100 -m 64 "



//--------------------- .note.nv.cuinfo           --------------------------
	.section	.note.nv.cuinfo,"",@"SHT_NOTE"
	.sectionflags	@"SHF_NOTE_NV_CUINFO"
        /*0018*/ 	.short	0x0002
        /*001a*/ 	.short	0x0064
        /*001c*/ 	.short	0x0082
	.zero		2


//--------------------- .nv.info                  --------------------------
	.section	.nv.info,"",@"SHT_CUDA_INFO"
	.align	4


	//----- nvinfo : EIATTR_REGCOUNT
	.align		4
        /*0000*/ 	.byte	0x04, 0x2f
        /*0002*/ 	.short	(.L_2 - .L_1)
	.align		4
.L_1:
        /*0004*/ 	.word	index@(_Z12device_hellov)
        /*0008*/ 	.word	0x00000018


	//----- nvinfo : EIATTR_FRAME_SIZE
	.align		4
.L_2:
        /*000c*/ 	.byte	0x04, 0x11
        /*000e*/ 	.short	(.L_4 - .L_3)
	.align		4
.L_3:
        /*0010*/ 	.word	index@(_Z12device_hellov)
        /*0014*/ 	.word	0x00000008


	//----- nvinfo : EIATTR_MIN_STACK_SIZE
	.align		4
.L_4:
        /*0018*/ 	.byte	0x04, 0x12
        /*001a*/ 	.short	(.L_6 - .L_5)
	.align		4
.L_5:
        /*001c*/ 	.word	index@(_Z12device_hellov)
        /*0020*/ 	.word	0x00000008
.L_6:


//--------------------- .nv.compat                --------------------------
	.section	.nv.compat,"",@"SHT_CUDA_COMPAT_INFO"
	.align	4
        /*0000*/ 	.byte	0x02, 0x09, 0x00, 0x00, 0x02, 0x02, 0x01, 0x00, 0x02, 0x05, 0x05, 0x00, 0x03, 0x07, 0x01, 0x01
        /*0010*/ 	.byte	0x02, 0x03, 0x00, 0x00, 0x02, 0x06, 0x01, 0x00, 0x04, 0x0b, 0x08, 0x00, 0x09, 0x00, 0x00, 0x00
        /*0020*/ 	.byte	0x00, 0x00, 0x00, 0x00


//--------------------- .nv.info._Z12device_hellov --------------------------
	.section	.nv.info._Z12device_hellov,"",@"SHT_CUDA_INFO"
	.sectionflags	@""
	.align	4


	//----- nvinfo : EIATTR_CUDA_API_VERSION
	.align		4
        /*0000*/ 	.byte	0x04, 0x37
        /*0002*/ 	.short	(.L_8 - .L_7)
.L_7:
        /*0004*/ 	.word	0x00000082


	//----- nvinfo : EIATTR_SPARSE_MMA_MASK
	.align		4
.L_8:
        /*0008*/ 	.byte	0x03, 0x50
        /*000a*/ 	.short	0x0000


	//----- nvinfo : EIATTR_MAXREG_COUNT
	.align		4
        /*000c*/ 	.byte	0x03, 0x1b
        /*000e*/ 	.short	0x00ff


	//----- nvinfo : EIATTR_EXTERNS
	.align		4
        /*0010*/ 	.byte	0x04, 0x0f
        /*0012*/ 	.short	(.L_10 - .L_9)


	//   ....[0]....
	.align		4
.L_9:
        /*0014*/ 	.word	index@(vprintf)


	//----- nvinfo : EIATTR_MERCURY_ISA_VERSION
	.align		4
.L_10:
        /*0018*/ 	.byte	0x03, 0x5f
        /*001a*/ 	.short	0x0101


	//----- nvinfo : EIATTR_VRC_CTA_INIT_COUNT
	.align		4
        /*001c*/ 	.byte	0x02, 0x4a
	.zero		1
	.zero		1


	//----- nvinfo : EIATTR_SYSCALL_OFFSETS
	.align		4
        /*0020*/ 	.byte	0x04, 0x46
        /*0022*/ 	.short	(.L_12 - .L_11)


	//   ....[0]....
.L_11:
        /*0024*/ 	.word	0x000001a0


	//----- nvinfo : EIATTR_EXIT_INSTR_OFFSETS
	.align		4
.L_12:
        /*0028*/ 	.byte	0x04, 0x1c
        /*002a*/ 	.short	(.L_14 - .L_13)


	//   ....[0]....
.L_13:
        /*002c*/ 	.word	0x000001b0


	//----- nvinfo : EIATTR_SW_WAR
	.align		4
.L_14:
        /*0030*/ 	.byte	0x04, 0x36
        /*0032*/ 	.short	(.L_16 - .L_15)
.L_15:
        /*0034*/ 	.word	0x00000008
.L_16:


//--------------------- .nv.callgraph             --------------------------
	.section	.nv.callgraph,"",@"SHT_CUDA_CALLGRAPH"
	.align	4
	.sectionentsize	8
	.align		4
        /*0000*/ 	.word	0x00000000
	.align		4
        /*0004*/ 	.word	0xffffffff
	.align		4
        /*0008*/ 	.word	index@(_Z12device_hellov)
	.align		4
        /*000c*/ 	.word	index@(vprintf)
	.align		4
        /*0010*/ 	.word	0x00000000
	.align		4
        /*0014*/ 	.word	0xfffffffe
	.align		4
        /*0018*/ 	.word	0x00000000
	.align		4
        /*001c*/ 	.word	0xfffffffd
	.align		4
        /*0020*/ 	.word	0x00000000
	.align		4
        /*0024*/ 	.word	0xfffffffc


//--------------------- .nv.constant4             --------------------------
	.section	.nv.constant4,"a",@progbits
	.align	8
	.align		8
.nv.constant4:
        /*0000*/ 	.dword	vprintf
	.align		8
        /*0008*/ 	.dword	$str


//--------------------- .text._Z12device_hellov   --------------------------
	.section	.text._Z12device_hellov,"ax",@progbits
	.align	128
        .global         _Z12device_hellov
        .type           _Z12device_hellov,@function
        .size           _Z12device_hellov,(.L_x_2 - _Z12device_hellov)
        .other          _Z12device_hellov,@"STO_CUDA_ENTRY STV_DEFAULT"
_Z12device_hellov:
.text._Z12device_hellov:
[----:B------:R-:W0:Y:S01]  /*0000*/  LDC R1, c[0x0][0x37c] ;  /* 0x0000df00ff017b82 */ /* 0x000e220000000800 */
[----:B------:R-:W1:Y:S07]  /*0010*/  S2R R3, SR_TID.Z ;  /* 0x0000000000037919 */ /* 0x000e6e0000002300 */
[----:B------:R-:W-:Y:S01]  /*0020*/  S2UR UR4, SR_CTAID.X ;  /* 0x00000000000479c3 */ /* 0x000fe20000002500 */
[----:B------:R-:W2:Y:S01]  /*0030*/  LDCU UR7, c[0x0][0x2fc] ;  /* 0x00005f80ff0777ac */ /* 0x000ea20008000800 */
[----:B------:R-:W-:Y:S01]  /*0040*/  MOV R2, 0x0 ;  /* 0x0000000000027802 */ /* 0x000fe20000000f00 */
[----:B------:R-:W3:Y:S01]  /*0050*/  S2R R5, SR_TID.Y ;  /* 0x0000000000057919 */ /* 0x000ee20000002200 */
[----:B0-----:R-:W-:Y:S01]  /*0060*/  VIADD R1, R1, 0xfffffff8 ;  /* 0xfffffff801017836 */ /* 0x001fe20000000000 */
[----:B------:R-:W0:Y:S01]  /*0070*/  LDCU UR6, c[0x0][0x370] ;  /* 0x00006e00ff0677ac */ /* 0x000e220008000800 */
[----:B------:R-:W4:Y:S02]  /*0080*/  S2R R7, SR_TID.X ;  /* 0x0000000000077919 */ /* 0x000f240000002100 */
[----:B------:R-:W0:Y:S01]  /*0090*/  S2UR UR5, SR_CTAID.Y ;  /* 0x00000000000579c3 */ /* 0x000e220000002600 */
[----:B------:R-:W4:Y:S01]  /*00a0*/  LDCU UR8, c[0x0][0x360] ;  /* 0x00006c00ff0877ac */ /* 0x000f220008000800 */
[----:B------:R-:W3:Y:S06]  /*00b0*/  LDCU UR9, c[0x0][0x364] ;  /* 0x00006c80ff0977ac */ /* 0x000eec0008000800 */
[----:B------:R-:W1:Y:S01]  /*00c0*/  LDC R0, c[0x0][0x368] ;  /* 0x0000da00ff007b82 */ /* 0x000e620000000800 */
[----:B0-----:R-:W-:-:S06]  /*00d0*/  UIMAD UR4, UR5, UR6, UR4 ;  /* 0x00000006050472a4 */ /* 0x001fcc000f8e0204 */
[----:B-1----:R-:W-:Y:S02]  /*00e0*/  IMAD R0, R0, UR4, R3 ;  /* 0x0000000400007c24 */ /* 0x002fe4000f8e0203 */
[----:B------:R-:W0:Y:S03]  /*00f0*/  LDC.64 R2, c[0x4][R2] ;  /* 0x0100000002027b82 */ /* 0x000e260000000a00 */
[----:B------:R-:W1:Y:S01]  /*0100*/  LDCU UR4, c[0x0][0x2f8] ;  /* 0x00005f00ff0477ac */ /* 0x000e620008000800 */
[----:B---3--:R-:W-:-:S04]  /*0110*/  IMAD R0, R0, UR9, R5 ;  /* 0x0000000900007c24 */ /* 0x008fc8000f8e0205 */
[----:B----4-:R-:W-:Y:S01]  /*0120*/  IMAD R0, R0, UR8, R7 ;  /* 0x0000000800007c24 */ /* 0x010fe2000f8e0207 */
[----:B------:R-:W3:Y:S04]  /*0130*/  LDCU.64 UR8, c[0x4][0x8] ;  /* 0x01000100ff0877ac */ /* 0x000ee80008000a00 */
[----:B------:R4:W-:Y:S01]  /*0140*/  STL [R1], R0 ;  /* 0x0000000001007387 */ /* 0x0009e20000100800 */
[----:B-1----:R-:W-:-:S04]  /*0150*/  IADD3 R6, P0, PT, R1, UR4, RZ ;  /* 0x0000000401067c10 */ /* 0x002fc8000ff1e0ff */
[----:B--2---:R-:W-:Y:S01]  /*0160*/  IADD3.X R7, PT, PT, RZ, UR7, RZ, P0, !PT ;  /* 0x00000007ff077c10 */ /* 0x004fe200087fe4ff */
[----:B---3--:R-:W-:Y:S01]  /*0170*/  IMAD.U32 R4, RZ, RZ, UR8 ;  /* 0x00000008ff047e24 */ /* 0x008fe2000f8e00ff */
[----:B----4-:R-:W-:-:S07]  /*0180*/  MOV R5, UR9 ;  /* 0x0000000900057c02 */ /* 0x010fce0008000f00 */
[----:B------:R-:W-:-:S07]  /*0190*/  LEPC R20, `(.L_x_0) ;  /* 0x000000001014794e */ /* 0x000fce0000000000 */
[----:B0-----:R-:W-:Y:S05]  /*01a0*/  CALL.ABS.NOINC R2 ;  /* 0x0000000002007343 */ /* 0x001fea0003c00000 */
.L_x_0:
[----:B------:R-:W-:Y:S05]  /*01b0*/  EXIT ;  /* 0x000000000000794d */ /* 0x000fea0003800000 */
.L_x_1:
[----:B------:R-:W-:-:S00]  /*01c0*/  BRA `(.L_x_1) ;  /* 0xfffffffc00fc7947 */ /* 0x000fc0000383ffff */
[----:B------:R-:W-:-:S00]  /*01d0*/  NOP ;  /* 0x0000000000007918 */ /* 0x000fc00000000000 */
        /* <DEDUP_REMOVED lines=10> */
.L_x_2:


//--------------------- .nv.global.init           --------------------------
	.section	.nv.global.init,"aw",@progbits
.nv.global.init:
	.type		$str,@object
	.size		$str,(.L_0 - $str)
$str:
        /*0000*/ 	.byte	0x48, 0x65, 0x6c, 0x6c, 0x6f, 0x20, 0x77, 0x6f, 0x72, 0x6c, 0x64, 0x21, 0x20, 0x66, 0x72, 0x6f
        /*0010*/ 	.byte	0x6d, 0x20, 0x74, 0x68, 0x65, 0x20, 0x64, 0x65, 0x76, 0x69, 0x63, 0x65, 0x21, 0x20, 0x47, 0x6c
        /*0020*/ 	.byte	0x6f, 0x62, 0x61, 0x6c, 0x5f, 0x54, 0x68, 0x72, 0x65, 0x61, 0x64, 0x5f, 0x49, 0x64, 0x3a, 0x25
        /*0030*/ 	.byte	0x64, 0x0a, 0x00
.L_0:


//--------------------- .nv.shared.reserved.0     --------------------------
	.section	.nv.shared.reserved.0,"aw",@nobits
	.weak		__nv_reservedSMEM_offset_0_alias
	.size		__nv_reservedSMEM_offset_0_alias, 0, 64
	.other		__nv_reservedSMEM_offset_0_alias,@"STO_CUDA_RESERVED_SHARED STV_DEFAULT"
__nv_reservedSMEM_offset_0_alias:
	.zero		0
	.zero		64


//--------------------- .nv.constant0._Z12device_hellov --------------------------
	.section	.nv.constant0._Z12device_hellov,"a",@progbits
	.sectionflags	@""
	.align	4
.nv.constant0._Z12device_hellov:
	.zero		896


//--------------------- SYMBOLS --------------------------

	.type		.nv.reservedSmem.offset0,@object
	.size		.nv.reservedSmem.offset0,0x4
	.type		vprintf,@function
